//
// Generated by NVIDIA NVVM Compiler
//
// Compiler Build ID: CL-36424714
// Cuda compilation tools, release 13.0, V13.0.88
// Based on NVVM 20.0.0
//

.version 9.0
.target sm_100
.address_size 64

	// .globl	_Z12im2colKernelPKfPfiiiiiii

.visible .entry _Z12im2colKernelPKfPfiiiiiii(
	.param .u64 .ptr .align 1 _Z12im2colKernelPKfPfiiiiiii_param_0,
	.param .u64 .ptr .align 1 _Z12im2colKernelPKfPfiiiiiii_param_1,
	.param .u32 _Z12im2colKernelPKfPfiiiiiii_param_2,
	.param .u32 _Z12im2colKernelPKfPfiiiiiii_param_3,
	.param .u32 _Z12im2colKernelPKfPfiiiiiii_param_4,
	.param .u32 _Z12im2colKernelPKfPfiiiiiii_param_5,
	.param .u32 _Z12im2colKernelPKfPfiiiiiii_param_6,
	.param .u32 _Z12im2colKernelPKfPfiiiiiii_param_7,
	.param .u32 _Z12im2colKernelPKfPfiiiiiii_param_8
)
{
	.reg .pred 	%p<17>;
	.reg .b32 	%r<129>;
	.reg .b32 	%f<16>;
	.reg .b64 	%rd<44>;

	ld.param.u64 	%rd4, [_Z12im2colKernelPKfPfiiiiiii_param_0];
	ld.param.u64 	%rd5, [_Z12im2colKernelPKfPfiiiiiii_param_1];
	ld.param.u32 	%r50, [_Z12im2colKernelPKfPfiiiiiii_param_2];
	ld.param.u32 	%r52, [_Z12im2colKernelPKfPfiiiiiii_param_4];
	ld.param.u32 	%r53, [_Z12im2colKernelPKfPfiiiiiii_param_5];
	ld.param.u32 	%r57, [_Z12im2colKernelPKfPfiiiiiii_param_7];
	ld.param.u32 	%r56, [_Z12im2colKernelPKfPfiiiiiii_param_8];
	cvta.to.global.u64 	%rd1, %rd5;
	cvta.to.global.u64 	%rd2, %rd4;
	mov.u32 	%r58, %ctaid.x;
	mov.u32 	%r59, %ntid.x;
	mov.u32 	%r60, %tid.x;
	mad.lo.s32 	%r1, %r58, %r59, %r60;
	mov.u32 	%r61, %ctaid.y;
	mov.u32 	%r62, %ntid.y;
	mov.u32 	%r63, %tid.y;
	mad.lo.s32 	%r64, %r61, %r62, %r63;
	setp.ge.s32 	%p1, %r1, %r56;
	setp.ge.s32 	%p2, %r64, %r57;
	or.pred  	%p3, %p1, %p2;
	setp.lt.s32 	%p4, %r50, 1;
	or.pred  	%p5, %p3, %p4;
	@%p5 bra 	$L__BB0_17;
	setp.lt.s32 	%p6, %r53, 1;
	@%p6 bra 	$L__BB0_17;
	ld.param.u32 	%r112, [_Z12im2colKernelPKfPfiiiiiii_param_6];
	and.b32  	%r3, %r53, 7;
	and.b32  	%r4, %r53, 2147483640;
	mul.lo.s32 	%r66, %r56, %r57;
	shl.b32 	%r5, %r66, 3;
	add.s64 	%rd3, %rd2, 16;
	mul.lo.s32 	%r6, %r112, %r1;
	mov.b32 	%r114, 0;
$L__BB0_3:
	ld.param.u32 	%r113, [_Z12im2colKernelPKfPfiiiiiii_param_6];
	ld.param.u32 	%r111, [_Z12im2colKernelPKfPfiiiiiii_param_3];
	mul.lo.s32 	%r68, %r113, %r64;
	mad.lo.s32 	%r8, %r114, %r111, %r68;
	mul.lo.s32 	%r9, %r114, %r53;
	mov.b32 	%r115, 0;
$L__BB0_4:
	setp.lt.u32 	%p7, %r53, 8;
	add.s32 	%r70, %r8, %r115;
	mad.lo.s32 	%r11, %r70, %r52, %r6;
	add.s32 	%r12, %r115, %r9;
	mul.lo.s32 	%r13, %r12, %r53;
	mov.b32 	%r127, 0;
	@%p7 bra 	$L__BB0_7;
	and.b32  	%r71, %r53, 2147483640;
	neg.s32 	%r125, %r71;
	mad.lo.s32 	%r72, %r57, %r13, %r57;
	add.s32 	%r73, %r64, %r72;
	mad.lo.s32 	%r124, %r56, %r73, %r1;
	add.s32 	%r74, %r13, 2;
	mad.lo.s32 	%r75, %r57, %r74, %r64;
	mad.lo.s32 	%r123, %r56, %r75, %r1;
	add.s32 	%r76, %r13, 3;
	mad.lo.s32 	%r77, %r57, %r76, %r64;
	mad.lo.s32 	%r122, %r56, %r77, %r1;
	add.s32 	%r78, %r13, 4;
	mad.lo.s32 	%r79, %r57, %r78, %r64;
	mad.lo.s32 	%r121, %r56, %r79, %r1;
	add.s32 	%r80, %r13, 5;
	mad.lo.s32 	%r81, %r57, %r80, %r64;
	mad.lo.s32 	%r120, %r56, %r81, %r1;
	add.s32 	%r82, %r13, 6;
	mad.lo.s32 	%r83, %r57, %r82, %r64;
	mad.lo.s32 	%r119, %r56, %r83, %r1;
	add.s32 	%r84, %r13, 7;
	mad.lo.s32 	%r85, %r57, %r84, %r64;
	mad.lo.s32 	%r118, %r56, %r85, %r1;
	mul.lo.s32 	%r86, %r57, %r53;
	mad.lo.s32 	%r87, %r86, %r12, %r64;
	mad.lo.s32 	%r117, %r56, %r87, %r1;
	mov.u32 	%r116, %r11;
$L__BB0_6:
	.pragma "nounroll";
	mul.wide.s32 	%rd6, %r116, 4;
	add.s64 	%rd7, %rd3, %rd6;
	ld.global.f32 	%f1, [%rd7+-16];
	mul.wide.s32 	%rd8, %r117, 4;
	add.s64 	%rd9, %rd1, %rd8;
	st.global.f32 	[%rd9], %f1;
	ld.global.f32 	%f2, [%rd7+-12];
	mul.wide.s32 	%rd10, %r124, 4;
	add.s64 	%rd11, %rd1, %rd10;
	st.global.f32 	[%rd11], %f2;
	ld.global.f32 	%f3, [%rd7+-8];
	mul.wide.s32 	%rd12, %r123, 4;
	add.s64 	%rd13, %rd1, %rd12;
	st.global.f32 	[%rd13], %f3;
	ld.global.f32 	%f4, [%rd7+-4];
	mul.wide.s32 	%rd14, %r122, 4;
	add.s64 	%rd15, %rd1, %rd14;
	st.global.f32 	[%rd15], %f4;
	ld.global.f32 	%f5, [%rd7];
	mul.wide.s32 	%rd16, %r121, 4;
	add.s64 	%rd17, %rd1, %rd16;
	st.global.f32 	[%rd17], %f5;
	ld.global.f32 	%f6, [%rd7+4];
	mul.wide.s32 	%rd18, %r120, 4;
	add.s64 	%rd19, %rd1, %rd18;
	st.global.f32 	[%rd19], %f6;
	ld.global.f32 	%f7, [%rd7+8];
	mul.wide.s32 	%rd20, %r119, 4;
	add.s64 	%rd21, %rd1, %rd20;
	st.global.f32 	[%rd21], %f7;
	ld.global.f32 	%f8, [%rd7+12];
	mul.wide.s32 	%rd22, %r118, 4;
	add.s64 	%rd23, %rd1, %rd22;
	st.global.f32 	[%rd23], %f8;
	add.s32 	%r125, %r125, 8;
	add.s32 	%r124, %r124, %r5;
	add.s32 	%r123, %r123, %r5;
	add.s32 	%r122, %r122, %r5;
	add.s32 	%r121, %r121, %r5;
	add.s32 	%r120, %r120, %r5;
	add.s32 	%r119, %r119, %r5;
	add.s32 	%r118, %r118, %r5;
	add.s32 	%r117, %r117, %r5;
	add.s32 	%r116, %r116, 8;
	setp.ne.s32 	%p8, %r125, 0;
	mov.u32 	%r127, %r4;
	@%p8 bra 	$L__BB0_6;
$L__BB0_7:
	setp.eq.s32 	%p9, %r3, 0;
	@%p9 bra 	$L__BB0_15;
	add.s32 	%r88, %r3, -1;
	setp.lt.u32 	%p10, %r88, 3;
	@%p10 bra 	$L__BB0_10;
	add.s32 	%r89, %r11, %r127;
	add.s32 	%r90, %r127, %r13;
	mad.lo.s32 	%r91, %r90, %r57, %r64;
	mad.lo.s32 	%r92, %r91, %r56, %r1;
	mul.wide.s32 	%rd24, %r89, 4;
	add.s64 	%rd25, %rd2, %rd24;
	ld.global.f32 	%f9, [%rd25];
	mul.wide.s32 	%rd26, %r92, 4;
	add.s64 	%rd27, %rd1, %rd26;
	st.global.f32 	[%rd27], %f9;
	add.s32 	%r93, %r91, %r57;
	mad.lo.s32 	%r94, %r93, %r56, %r1;
	ld.global.f32 	%f10, [%rd25+4];
	mul.wide.s32 	%rd28, %r94, 4;
	add.s64 	%rd29, %rd1, %rd28;
	st.global.f32 	[%rd29], %f10;
	add.s32 	%r95, %r93, %r57;
	mad.lo.s32 	%r96, %r95, %r56, %r1;
	ld.global.f32 	%f11, [%rd25+8];
	mul.wide.s32 	%rd30, %r96, 4;
	add.s64 	%rd31, %rd1, %rd30;
	st.global.f32 	[%rd31], %f11;
	add.s32 	%r97, %r95, %r57;
	mad.lo.s32 	%r98, %r97, %r56, %r1;
	ld.global.f32 	%f12, [%rd25+12];
	mul.wide.s32 	%rd32, %r98, 4;
	add.s64 	%rd33, %rd1, %rd32;
	st.global.f32 	[%rd33], %f12;
	add.s32 	%r127, %r127, 4;
$L__BB0_10:
	and.b32  	%r99, %r53, 3;
	setp.eq.s32 	%p11, %r99, 0;
	@%p11 bra 	$L__BB0_15;
	setp.eq.s32 	%p12, %r99, 1;
	@%p12 bra 	$L__BB0_13;
	add.s32 	%r100, %r11, %r127;
	add.s32 	%r101, %r127, %r13;
	mad.lo.s32 	%r102, %r101, %r57, %r64;
	mad.lo.s32 	%r103, %r102, %r56, %r1;
	mul.wide.s32 	%rd34, %r100, 4;
	add.s64 	%rd35, %rd2, %rd34;
	ld.global.f32 	%f13, [%rd35];
	mul.wide.s32 	%rd36, %r103, 4;
	add.s64 	%rd37, %rd1, %rd36;
	st.global.f32 	[%rd37], %f13;
	add.s32 	%r104, %r102, %r57;
	mad.lo.s32 	%r105, %r104, %r56, %r1;
	ld.global.f32 	%f14, [%rd35+4];
	mul.wide.s32 	%rd38, %r105, 4;
	add.s64 	%rd39, %rd1, %rd38;
	st.global.f32 	[%rd39], %f14;
	add.s32 	%r127, %r127, 2;
$L__BB0_13:
	and.b32  	%r106, %r53, 1;
	setp.eq.b32 	%p13, %r106, 1;
	not.pred 	%p14, %p13;
	@%p14 bra 	$L__BB0_15;
	add.s32 	%r107, %r11, %r127;
	add.s32 	%r108, %r127, %r13;
	mad.lo.s32 	%r109, %r108, %r57, %r64;
	mad.lo.s32 	%r110, %r109, %r56, %r1;
	mul.wide.s32 	%rd40, %r107, 4;
	add.s64 	%rd41, %rd2, %rd40;
	ld.global.f32 	%f15, [%rd41];
	mul.wide.s32 	%rd42, %r110, 4;
	add.s64 	%rd43, %rd1, %rd42;
	st.global.f32 	[%rd43], %f15;
$L__BB0_15:
	add.s32 	%r115, %r115, 1;
	setp.ne.s32 	%p15, %r115, %r53;
	@%p15 bra 	$L__BB0_4;
	add.s32 	%r114, %r114, 1;
	setp.ne.s32 	%p16, %r114, %r50;
	@%p16 bra 	$L__BB0_3;
$L__BB0_17:
	ret;

}


// ===== COMPILED SASS (sm_100) =====

	.target	sm_100

	.elftype	@"ET_EXEC"


//--------------------- .note.nv.tkinfo           --------------------------
	.section	.note.nv.tkinfo,"",@"SHT_NOTE"
	.sectionflags	@"SHF_NOTE_NV_TKINFO"
	.tkinfo
        /*0018*/ 	.word	0x00000002
        /*0030*/ 	.string	""
        /*0030*/ 	.string	"ptxas"
        /*0030*/ 	.string	"Cuda compilation tools, release 13.0, V13.0.88"
        /*0030*/ 	.string	"Build cuda_13.0.r13.0/compiler.36424714_0"
        /*0030*/ 	.string	"-arch sm_100 -m 64 "



//--------------------- .note.nv.cuinfo           --------------------------
	.section	.note.nv.cuinfo,"",@"SHT_NOTE"
	.sectionflags	@"SHF_NOTE_NV_CUINFO"
        /*0018*/ 	.short	0x0002
        /*001a*/ 	.short	0x0064
        /*001c*/ 	.short	0x0082
	.zero		2


//--------------------- .nv.info                  --------------------------
	.section	.nv.info,"",@"SHT_CUDA_INFO"
	.align	4


	//----- nvinfo : EIATTR_REGCOUNT
	.align		4
        /*0000*/ 	.byte	0x04, 0x2f
        /*0002*/ 	.short	(.L_1 - .L_0)
	.align		4
.L_0:
        /*0004*/ 	.word	index@(_Z12im2colKernelPKfPfiiiiiii)
        /*0008*/ 	.word	0x00000020


	//----- nvinfo : EIATTR_FRAME_SIZE
	.align		4
.L_1:
        /*000c*/ 	.byte	0x04, 0x11
        /*000e*/ 	.short	(.L_3 - .L_2)
	.align		4
.L_2:
        /*0010*/ 	.word	index@(_Z12im2colKernelPKfPfiiiiiii)
        /*0014*/ 	.word	0x00000000


	//----- nvinfo : EIATTR_MIN_STACK_SIZE
	.align		4
.L_3:
        /*0018*/ 	.byte	0x04, 0x12
        /*001a*/ 	.short	(.L_5 - .L_4)
	.align		4
.L_4:
        /*001c*/ 	.word	index@(_Z12im2colKernelPKfPfiiiiiii)
        /*0020*/ 	.word	0x00000000
.L_5:


//--------------------- .nv.compat                --------------------------
	.section	.nv.compat,"",@"SHT_CUDA_COMPAT_INFO"
	.align	4
        /*0000*/ 	.byte	0x02, 0x09, 0x00, 0x00, 0x02, 0x02, 0x01, 0x00, 0x02, 0x05, 0x05, 0x00, 0x03, 0x07, 0x01, 0x01
        /*0010*/ 	.byte	0x02, 0x03, 0x00, 0x00, 0x02, 0x06, 0x01, 0x00, 0x04, 0x0b, 0x08, 0x00, 0x09, 0x00, 0x00, 0x00
        /*0020*/ 	.byte	0x00, 0x00, 0x00, 0x00


//--------------------- .nv.info._Z12im2colKernelPKfPfiiiiiii --------------------------
	.section	.nv.info._Z12im2colKernelPKfPfiiiiiii,"",@"SHT_CUDA_INFO"
	.sectionflags	@""
	.align	4


	//----- nvinfo : EIATTR_CUDA_API_VERSION
	.align		4
        /*0000*/ 	.byte	0x04, 0x37
        /*0002*/ 	.short	(.L_7 - .L_6)
.L_6:
        /*0004*/ 	.word	0x00000082


	//----- nvinfo : EIATTR_KPARAM_INFO
	.align		4
.L_7:
        /*0008*/ 	.byte	0x04, 0x17
        /*000a*/ 	.short	(.L_9 - .L_8)
.L_8:
        /*000c*/ 	.word	0x00000000
        /*0010*/ 	.short	0x0008
        /*0012*/ 	.short	0x0028
        /*0014*/ 	.byte	0x00, 0xf0, 0x11, 0x00


	//----- nvinfo : EIATTR_KPARAM_INFO
	.align		4
.L_9:
        /*0018*/ 	.byte	0x04, 0x17
        /*001a*/ 	.short	(.L_11 - .L_10)
.L_10:
        /*001c*/ 	.word	0x00000000
        /*0020*/ 	.short	0x0007
        /*0022*/ 	.short	0x0024
        /*0024*/ 	.byte	0x00, 0xf0, 0x11, 0x00


	//----- nvinfo : EIATTR_KPARAM_INFO
	.align		4
.L_11:
        /*0028*/ 	.byte	0x04, 0x17
        /*002a*/ 	.short	(.L_13 - .L_12)
.L_12:
        /*002c*/ 	.word	0x00000000
        /*0030*/ 	.short	0x0006
        /*0032*/ 	.short	0x0020
        /*0034*/ 	.byte	0x00, 0xf0, 0x11, 0x00


	//----- nvinfo : EIATTR_KPARAM_INFO
	.align		4
.L_13:
        /*0038*/ 	.byte	0x04, 0x17
        /*003a*/ 	.short	(.L_15 - .L_14)
.L_14:
        /*003c*/ 	.word	0x00000000
        /*0040*/ 	.short	0x0005
        /*0042*/ 	.short	0x001c
        /*0044*/ 	.byte	0x00, 0xf0, 0x11, 0x00


	//----- nvinfo : EIATTR_KPARAM_INFO
	.align		4
.L_15:
        /*0048*/ 	.byte	0x04, 0x17
        /*004a*/ 	.short	(.L_17 - .L_16)
.L_16:
        /*004c*/ 	.word	0x00000000
        /*0050*/ 	.short	0x0004
        /*0052*/ 	.short	0x0018
        /*0054*/ 	.byte	0x00, 0xf0, 0x11, 0x00


	//----- nvinfo : EIATTR_KPARAM_INFO
	.align		4
.L_17:
        /*0058*/ 	.byte	0x04, 0x17
        /*005a*/ 	.short	(.L_19 - .L_18)
.L_18:
        /*005c*/ 	.word	0x00000000
        /*0060*/ 	.short	0x0003
        /*0062*/ 	.short	0x0014
        /*0064*/ 	.byte	0x00, 0xf0, 0x11, 0x00


	//----- nvinfo : EIATTR_KPARAM_INFO
	.align		4
.L_19:
        /*0068*/ 	.byte	0x04, 0x17
        /*006a*/ 	.short	(.L_21 - .L_20)
.L_20:
        /*006c*/ 	.word	0x00000000
        /*0070*/ 	.short	0x0002
        /*0072*/ 	.short	0x0010
        /*0074*/ 	.byte	0x00, 0xf0, 0x11, 0x00


	//----- nvinfo : EIATTR_KPARAM_INFO
	.align		4
.L_21:
        /*0078*/ 	.byte	0x04, 0x17
        /*007a*/ 	.short	(.L_23 - .L_22)
.L_22:
        /*007c*/ 	.word	0x00000000
        /*0080*/ 	.short	0x0001
        /*0082*/ 	.short	0x0008
        /*0084*/ 	.byte	0x00, 0xf5, 0x21, 0x00


	//----- nvinfo : EIATTR_KPARAM_INFO
	.align		4
.L_23:
        /*0088*/ 	.byte	0x04, 0x17
        /*008a*/ 	.short	(.L_25 - .L_24)
.L_24:
        /*008c*/ 	.word	0x00000000
        /*0090*/ 	.short	0x0000
        /*0092*/ 	.short	0x0000
        /*0094*/ 	.byte	0x00, 0xf5, 0x21, 0x00


	//----- nvinfo : EIATTR_SPARSE_MMA_MASK
	.align		4
.L_25:
        /*0098*/ 	.byte	0x03, 0x50
        /*009a*/ 	.short	0x0000


	//----- nvinfo : EIATTR_MAXREG_COUNT
	.align		4
        /*009c*/ 	.byte	0x03, 0x1b
        /*009e*/ 	.short	0x00ff


	//----- nvinfo : EIATTR_MERCURY_ISA_VERSION
	.align		4
        /*00a0*/ 	.byte	0x03, 0x5f
        /*00a2*/ 	.short	0x0101


	//----- nvinfo : EIATTR_VRC_CTA_INIT_COUNT
	.align		4
        /*00a4*/ 	.byte	0x02, 0x4a
	.zero		1
	.zero		1


	//----- nvinfo : EIATTR_EXIT_INSTR_OFFSETS
	.align		4
        /*00a8*/ 	.byte	0x04, 0x1c
        /*00aa*/ 	.short	(.L_27 - .L_26)


	//   ....[0]....
.L_26:
        /*00ac*/ 	.word	0x000000f0


	//   ....[1]....
        /*00b0*/ 	.word	0x00000120


	//   ....[2]....
        /*00b4*/ 	.word	0x00000bd0


	//----- nvinfo : EIATTR_CBANK_PARAM_SIZE
	.align		4
.L_27:
        /*00b8*/ 	.byte	0x03, 0x19
        /*00ba*/ 	.short	0x002c


	//----- nvinfo : EIATTR_PARAM_CBANK
	.align		4
        /*00bc*/ 	.byte	0x04, 0x0a
        /*00be*/ 	.short	(.L_29 - .L_28)
	.align		4
.L_28:
        /*00c0*/ 	.word	index@(.nv.constant0._Z12im2colKernelPKfPfiiiiiii)
        /*00c4*/ 	.short	0x0380
        /*00c6*/ 	.short	0x002c


	//----- nvinfo : EIATTR_SW_WAR
	.align		4
.L_29:
        /*00c8*/ 	.byte	0x04, 0x36
        /*00ca*/ 	.short	(.L_31 - .L_30)
.L_30:
        /*00cc*/ 	.word	0x00000008
.L_31:


//--------------------- .nv.callgraph             --------------------------
	.section	.nv.callgraph,"",@"SHT_CUDA_CALLGRAPH"
	.align	4
	.sectionentsize	8
	.align		4
        /*0000*/ 	.word	0x00000000
	.align		4
        /*0004*/ 	.word	0xffffffff
	.align		4
        /*0008*/ 	.word	0x00000000
	.align		4
        /*000c*/ 	.word	0xfffffffe
	.align		4
        /*0010*/ 	.word	0x00000000
	.align		4
        /*0014*/ 	.word	0xfffffffd
	.align		4
        /*0018*/ 	.word	0x00000000
	.align		4
        /*001c*/ 	.word	0xfffffffc


//--------------------- .text._Z12im2colKernelPKfPfiiiiiii --------------------------
	.section	.text._Z12im2colKernelPKfPfiiiiiii,"ax",@progbits
	.align	128
        .global         _Z12im2colKernelPKfPfiiiiiii
        .type           _Z12im2colKernelPKfPfiiiiiii,@function
        .size           _Z12im2colKernelPKfPfiiiiiii,(.L_x_7 - _Z12im2colKernelPKfPfiiiiiii)
        .other          _Z12im2colKernelPKfPfiiiiiii,@"STO_CUDA_ENTRY STV_DEFAULT"
_Z12im2colKernelPKfPfiiiiiii:
.text._Z12im2colKernelPKfPfiiiiiii:
[----:B------:R-:W-:Y:S01]  /*0000*/  LDC R1, c[0x0][0x37c] ;  /* 0x0000df00ff017b82 */ /* 0x000fe20000000800 */
[----:B------:R-:W0:Y:S07]  /*0010*/  S2R R5, SR_TID.Y ;  /* 0x0000000000057919 */ /* 0x000e2e0000002200 */
[----:B------:R-:W1:Y:S01]  /*0020*/  LDC R2, c[0x0][0x360] ;  /* 0x0000d800ff027b82 */ /* 0x000e620000000800 */
[----:B------:R-:W2:Y:S01]  /*0030*/  LDCU UR6, c[0x0][0x3a4] ;  /* 0x00007480ff0677ac */ /* 0x000ea20008000800 */
[----:B------:R-:W1:Y:S06]  /*0040*/  S2R R3, SR_TID.X ;  /* 0x0000000000037919 */ /* 0x000e6c0000002100 */
[----:B------:R-:W0:Y:S08]  /*0050*/  S2UR UR5, SR_CTAID.Y ;  /* 0x00000000000579c3 */ /* 0x000e300000002600 */
[----:B------:R-:W0:Y:S08]  /*0060*/  LDC R0, c[0x0][0x364] ;  /* 0x0000d900ff007b82 */ /* 0x000e300000000800 */
[----:B------:R-:W1:Y:S08]  /*0070*/  S2UR UR4, SR_CTAID.X ;  /* 0x00000000000479c3 */ /* 0x000e700000002500 */
[----:B------:R-:W3:Y:S08]  /*0080*/  LDC R7, c[0x0][0x3a8] ;  /* 0x0000ea00ff077b82 */ /* 0x000ef00000000800 */
[----:B------:R-:W4:Y:S01]  /*0090*/  LDC R4, c[0x0][0x390] ;  /* 0x0000e400ff047b82 */ /* 0x000f220000000800 */
[----:B0-----:R-:W-:-:S05]  /*00a0*/  IMAD R0, R0, UR5, R5 ;  /* 0x0000000500007c24 */ /* 0x001fca000f8e0205 */
[----:B--2---:R-:W-:Y:S01]  /*00b0*/  ISETP.GE.AND P0, PT, R0, UR6, PT ;  /* 0x0000000600007c0c */ /* 0x004fe2000bf06270 */
[----:B-1----:R-:W-:-:S05]  /*00c0*/  IMAD R2, R2, UR4, R3 ;  /* 0x0000000402027c24 */ /* 0x002fca000f8e0203 */
[----:B---3--:R-:W-:-:S04]  /*00d0*/  ISETP.GE.OR P0, PT, R2, R7, P0 ;  /* 0x000000070200720c */ /* 0x008fc80000706670 */
[----:B----4-:R-:W-:-:S13]  /*00e0*/  ISETP.LT.OR P0, PT, R4, 0x1, P0 ;  /* 0x000000010400780c */ /* 0x010fda0000701670 */
[----:B------:R-:W-:Y:S05]  /*00f0*/  @P0 EXIT ;  /* 0x000000000000094d */ /* 0x000fea0003800000 */
[----:B------:R-:W0:Y:S02]  /*0100*/  LDC R3, c[0x0][0x39c] ;  /* 0x0000e700ff037b82 */ /* 0x000e240000000800 */
[----:B0-----:R-:W-:-:S13]  /*0110*/  ISETP.GE.AND P0, PT, R3, 0x1, PT ;  /* 0x000000010300780c */ /* 0x001fda0003f06270 */
[----:B------:R-:W-:Y:S05]  /*0120*/  @!P0 EXIT ;  /* 0x000000000000894d */ /* 0x000fea0003800000 */
[----:B------:R-:W0:Y:S01]  /*0130*/  LDCU.64 UR4, c[0x0][0x380] ;  /* 0x00007000ff0477ac */ /* 0x000e220008000a00 */
[----:B------:R-:W-:Y:S01]  /*0140*/  IMAD R3, R7, UR6, RZ ;  /* 0x0000000607037c24 */ /* 0x000fe2000f8e02ff */
[----:B------:R-:W1:Y:S01]  /*0150*/  LDCU.64 UR16, c[0x0][0x358] ;  /* 0x00006b00ff1077ac */ /* 0x000e620008000a00 */
[----:B0-----:R-:W-:-:S03]  /*0160*/  UIADD3 UR7, UP0, UPT, UR4, 0x10, URZ ;  /* 0x0000001004077890 */ /* 0x001fc6000ff1e0ff */
[----:B------:R-:W-:Y:S01]  /*0170*/  UMOV UR4, URZ ;  /* 0x000000ff00047c82 */ /* 0x000fe20008000000 */
[----:B-1----:R-:W-:-:S12]  /*0180*/  UIADD3.X UR8, UPT, UPT, URZ, UR5, URZ, UP0, !UPT ;  /* 0x00000005ff087290 */ /* 0x002fd800087fe4ff */
.L_x_5:
[----:B0--3--:R-:W0:Y:S01]  /*0190*/  LDC.64 R6, c[0x0][0x390] ;  /* 0x0000e400ff067b82 */ /* 0x009e220000000a00 */
[----:B-1----:R-:W1:Y:S01]  /*01a0*/  LDCU UR5, c[0x0][0x3a0] ;  /* 0x00007400ff0577ac */ /* 0x002e620008000800 */
[----:B------:R-:W-:Y:S01]  /*01b0*/  UMOV UR9, UR4 ;  /* 0x0000000400097c82 */ /* 0x000fe20008000000 */
[----:B-1----:R-:W-:Y:S01]  /*01c0*/  IMAD R4, R0, UR5, RZ ;  /* 0x0000000500047c24 */ /* 0x002fe2000f8e02ff */
[----:B------:R-:W-:-:S03]  /*01d0*/  UMOV UR5, URZ ;  /* 0x000000ff00057c82 */ /* 0x000fc60008000000 */
[----:B0-----:R-:W-:Y:S01]  /*01e0*/  IMAD R4, R7, UR4, R4 ;  /* 0x0000000407047c24 */ /* 0x001fe2000f8e0204 */
[----:B------:R-:W-:-:S06]  /*01f0*/  UIADD3 UR4, UPT, UPT, UR4, 0x1, URZ ;  /* 0x0000000104047890 */ /* 0x000fcc000fffe0ff */
[----:B------:R-:W-:-:S13]  /*0200*/  ISETP.NE.AND P0, PT, R6, UR4, PT ;  /* 0x0000000406007c0c */ /* 0x000fda000bf05270 */
.L_x_4:
[----:B0-----:R-:W0:Y:S01]  /*0210*/  LDCU.64 UR14, c[0x0][0x398] ;  /* 0x00007300ff0e77ac */ /* 0x001e220008000a00 */
[----:B------:R-:W-:Y:S01]  /*0220*/  IADD3 R5, PT, PT, R4, UR5, RZ ;  /* 0x0000000504057c10 */ /* 0x000fe2000fffe0ff */
[----:B-1----:R-:W1:Y:S01]  /*0230*/  LDCU UR6, c[0x0][0x3a0] ;  /* 0x00007400ff0677ac */ /* 0x002e620008000800 */
[----:B0-----:R-:W-:Y:S02]  /*0240*/  UISETP.GE.U32.AND UP1, UPT, UR15, 0x8, UPT ;  /* 0x000000080f00788c */ /* 0x001fe4000bf26070 */
[----:B------:R-:W-:Y:S01]  /*0250*/  UIMAD UR18, UR9, UR15, UR5 ;  /* 0x0000000f091272a4 */ /* 0x000fe2000f8e0205 */
[----:B-1-3--:R-:W-:Y:S01]  /*0260*/  IMAD R6, R2, UR6, RZ ;  /* 0x0000000602067c24 */ /* 0x00afe2000f8e02ff */
[----:B------:R-:W-:Y:S02]  /*0270*/  UIADD3 UR5, UPT, UPT, UR5, 0x1, URZ ;  /* 0x0000000105057890 */ /* 0x000fe4000fffe0ff */
[----:B------:R-:W-:Y:S01]  /*0280*/  UIMAD UR19, UR18, UR15, URZ ;  /* 0x0000000f121372a4 */ /* 0x000fe2000f8e02ff */
[----:B------:R-:W-:-:S02]  /*0290*/  IMAD R5, R5, UR14, R6 ;  /* 0x0000000e05057c24 */ /* 0x000fc4000f8e0206 */
[----:B------:R-:W-:Y:S01]  /*02a0*/  HFMA2 R6, -RZ, RZ, 0, 0 ;  /* 0x00000000ff067431 */ /* 0x000fe200000001ff */
[----:B------:R-:W-:Y:S01]  /*02b0*/  UISETP.NE.AND UP0, UPT, UR5, UR15, UPT ;  /* 0x0000000f0500728c */ /* 0x000fe2000bf05270 */
[----:B------:R-:W-:Y:S10]  /*02c0*/  BRA.U !UP1, `(.L_x_0) ;  /* 0x00000005091c7547 */ /* 0x000ff4000b800000 */
[----:B------:R-:W0:Y:S01]  /*02d0*/  LDC R21, c[0x0][0x3a4] ;  /* 0x0000e900ff157b82 */ /* 0x000e220000000800 */
[----:B------:R-:W1:Y:S01]  /*02e0*/  LDCU UR20, c[0x0][0x3a8] ;  /* 0x00007500ff1477ac */ /* 0x000e620008000800 */
[----:B------:R-:W-:Y:S01]  /*02f0*/  MOV R6, R5 ;  /* 0x0000000500067202 */ /* 0x000fe20000000f00 */
[----:B------:R-:W-:Y:S02]  /*0300*/  UIADD3 UR11, UPT, UPT, UR19, 0x3, URZ ;  /* 0x00000003130b7890 */ /* 0x000fe4000fffe0ff */
[----:B------:R-:W-:-:S03]  /*0310*/  ULOP3.LUT UR6, UR15, 0x7ffffff8, URZ, 0xc0, !UPT ;  /* 0x7ffffff80f067892 */ /* 0x000fc6000f8ec0ff */
[----:B------:R-:W2:Y:S01]  /*0320*/  LDC.64 R18, c[0x0][0x388] ;  /* 0x0000e200ff127b82 */ /* 0x000ea20000000a00 */
[----:B------:R-:W-:Y:S02]  /*0330*/  UIADD3 UR10, UPT, UPT, UR19, 0x2, URZ ;  /* 0x00000002130a7890 */ /* 0x000fe4000fffe0ff */
[----:B------:R-:W-:Y:S02]  /*0340*/  UIADD3 UR12, UPT, UPT, UR19, 0x4, URZ ;  /* 0x00000004130c7890 */ /* 0x000fe4000fffe0ff */
[----:B------:R-:W-:Y:S02]  /*0350*/  UIADD3 UR13, UPT, UPT, UR19, 0x5, URZ ;  /* 0x00000005130d7890 */ /* 0x000fe4000fffe0ff */
[----:B------:R-:W-:Y:S02]  /*0360*/  UIADD3 UR14, UPT, UPT, UR19, 0x6, URZ ;  /* 0x00000006130e7890 */ /* 0x000fe4000fffe0ff */
[----:B------:R-:W-:Y:S01]  /*0370*/  UIADD3 UR6, UPT, UPT, -UR6, URZ, URZ ;  /* 0x000000ff06067290 */ /* 0x000fe2000fffe1ff */
[----:B0-----:R-:W-:Y:S01]  /*0380*/  IMAD R23, R21, UR15, RZ ;  /* 0x0000000f15177c24 */ /* 0x001fe2000f8e02ff */
[----:B------:R-:W-:-:S02]  /*0390*/  UIADD3 UR15, UPT, UPT, UR19, 0x7, URZ ;  /* 0x00000007130f7890 */ /* 0x000fc4000fffe0ff */
[C---:B------:R-:W-:Y:S02]  /*03a0*/  IMAD R7, R21.reuse, UR19, R21 ;  /* 0x0000001315077c24 */ /* 0x040fe4000f8e0215 */
[C-C-:B------:R-:W-:Y:S02]  /*03b0*/  IMAD R11, R21.reuse, UR11, R0.reuse ;  /* 0x0000000b150b7c24 */ /* 0x140fe4000f8e0200 */
[C-C-:B------:R-:W-:Y:S01]  /*03c0*/  IMAD R9, R21.reuse, UR10, R0.reuse ;  /* 0x0000000a15097c24 */ /* 0x140fe2000f8e0200 */
[----:B------:R-:W-:Y:S01]  /*03d0*/  IADD3 R7, PT, PT, R0, R7, RZ ;  /* 0x0000000700077210 */ /* 0x000fe20007ffe0ff */
[C-C-:B------:R-:W-:Y:S02]  /*03e0*/  IMAD R13, R21.reuse, UR12, R0.reuse ;  /* 0x0000000c150d7c24 */ /* 0x140fe4000f8e0200 */
[C-C-:B------:R-:W-:Y:S02]  /*03f0*/  IMAD R15, R21.reuse, UR13, R0.reuse ;  /* 0x0000000d150f7c24 */ /* 0x140fe4000f8e0200 */
[----:B------:R-:W-:-:S02]  /*0400*/  IMAD R17, R21, UR14, R0 ;  /* 0x0000000e15117c24 */ /* 0x000fc4000f8e0200 */
[--C-:B------:R-:W-:Y:S02]  /*0410*/  IMAD R21, R21, UR15, R0.reuse ;  /* 0x0000000f15157c24 */ /* 0x100fe4000f8e0200 */
[----:B------:R-:W-:Y:S02]  /*0420*/  IMAD R23, R23, UR18, R0 ;  /* 0x0000001217177c24 */ /* 0x000fe4000f8e0200 */
[--C-:B-1----:R-:W-:Y:S02]  /*0430*/  IMAD R8, R11, UR20, R2.reuse ;  /* 0x000000140b087c24 */ /* 0x102fe4000f8e0202 */
[--C-:B------:R-:W-:Y:S02]  /*0440*/  IMAD R11, R7, UR20, R2.reuse ;  /* 0x00000014070b7c24 */ /* 0x100fe4000f8e0202 */
[--C-:B------:R-:W-:Y:S02]  /*0450*/  IMAD R9, R9, UR20, R2.reuse ;  /* 0x0000001409097c24 */ /* 0x100fe4000f8e0202 */
[----:B------:R-:W-:-:S02]  /*0460*/  IMAD R10, R13, UR20, R2 ;  /* 0x000000140d0a7c24 */ /* 0x000fc4000f8e0202 */
[--C-:B------:R-:W-:Y:S02]  /*0470*/  IMAD R12, R15, UR20, R2.reuse ;  /* 0x000000140f0c7c24 */ /* 0x100fe4000f8e0202 */
[--C-:B------:R-:W-:Y:S02]  /*0480*/  IMAD R14, R17, UR20, R2.reuse ;  /* 0x00000014110e7c24 */ /* 0x100fe4000f8e0202 */
[--C-:B------:R-:W-:Y:S02]  /*0490*/  IMAD R16, R21, UR20, R2.reuse ;  /* 0x0000001415107c24 */ /* 0x100fe4000f8e0202 */
[----:B--2---:R-:W-:-:S07]  /*04a0*/  IMAD R7, R23, UR20, R2 ;  /* 0x0000001417077c24 */ /* 0x004fce000f8e0202 */
.L_x_1:
[----:B------:R-:W-:Y:S02]  /*04b0*/  MOV R20, UR7 ;  /* 0x0000000700147c02 */ /* 0x000fe40008000f00 */
[----:B------:R-:W-:-:S03]  /*04c0*/  MOV R21, UR8 ;  /* 0x0000000800157c02 */ /* 0x000fc60008000f00 */
[----:B------:R-:W-:-:S05]  /*04d0*/  IMAD.WIDE R20, R6, 0x4, R20 ;  /* 0x0000000406147825 */ /* 0x000fca00078e0214 */
[----:B0-----:R-:W2:Y:S01]  /*04e0*/  LDG.E R13, desc[UR16][R20.64+-0x10] ;  /* 0xfffff010140d7981 */ /* 0x001ea2000c1e1900 */
[----:B------:R-:W-:-:S05]  /*04f0*/  IMAD.WIDE R26, R7, 0x4, R18 ;  /* 0x00000004071a7825 */ /* 0x000fca00078e0212 */
[----:B--2---:R0:W-:Y:S04]  /*0500*/  STG.E desc[UR16][R26.64], R13 ;  /* 0x0000000d1a007986 */ /* 0x0041e8000c101910 */
[----:B------:R-:W2:Y:S01]  /*0510*/  LDG.E R15, desc[UR16][R20.64+-0xc] ;  /* 0xfffff410140f7981 */ /* 0x000ea2000c1e1900 */
[----:B------:R-:W-:-:S05]  /*0520*/  IMAD.WIDE R28, R11, 0x4, R18 ;  /* 0x000000040b1c7825 */ /* 0x000fca00078e0212 */
[----:B--2---:R1:W-:Y:S04]  /*0530*/  STG.E desc[UR16][R28.64], R15 ;  /* 0x0000000f1c007986 */ /* 0x0043e8000c101910 */
[----:B------:R-:W2:Y:S01]  /*0540*/  LDG.E R17, desc[UR16][R20.64+-0x8] ;  /* 0xfffff81014117981 */ /* 0x000ea2000c1e1900 */
[----:B------:R-:W-:-:S05]  /*0550*/  IMAD.WIDE R22, R9, 0x4, R18 ;  /* 0x0000000409167825 */ /* 0x000fca00078e0212 */
[----:B--2---:R-:W-:Y:S04]  /*0560*/  STG.E desc[UR16][R22.64], R17 ;  /* 0x0000001116007986 */ /* 0x004fe8000c101910 */
[----:B0-----:R-:W2:Y:S01]  /*0570*/  LDG.E R13, desc[UR16][R20.64+-0x4] ;  /* 0xfffffc10140d7981 */ /* 0x001ea2000c1e1900 */
[----:B------:R-:W-:-:S05]  /*0580*/  IMAD.WIDE R24, R8, 0x4, R18 ;  /* 0x0000000408187825 */ /* 0x000fca00078e0212 */
[----:B--2---:R0:W-:Y:S04]  /*0590*/  STG.E desc[UR16][R24.64], R13 ;  /* 0x0000000d18007986 */ /* 0x0041e8000c101910 */
[----:B-1----:R-:W2:Y:S01]  /*05a0*/  LDG.E R15, desc[UR16][R20.64] ;  /* 0x00000010140f7981 */ /* 0x002ea2000c1e1900 */
[----:B------:R-:W-:-:S05]  /*05b0*/  IMAD.WIDE R26, R10, 0x4, R18 ;  /* 0x000000040a1a7825 */ /* 0x000fca00078e0212 */
[----:B--2---:R1:W-:Y:S04]  /*05c0*/  STG.E desc[UR16][R26.64], R15 ;  /* 0x0000000f1a007986 */ /* 0x0043e8000c101910 */
[----:B0-----:R-:W2:Y:S01]  /*05d0*/  LDG.E R13, desc[UR16][R20.64+0x4] ;  /* 0x00000410140d7981 */ /* 0x001ea2000c1e1900 */
[----:B------:R-:W-:-:S05]  /*05e0*/  IMAD.WIDE R28, R12, 0x4, R18 ;  /* 0x000000040c1c7825 */ /* 0x000fca00078e0212 */
[----:B--2---:R0:W-:Y:S04]  /*05f0*/  STG.E desc[UR16][R28.64], R13 ;  /* 0x0000000d1c007986 */ /* 0x0041e8000c101910 */
[----:B-1----:R-:W2:Y:S01]  /*0600*/  LDG.E R15, desc[UR16][R20.64+0x8] ;  /* 0x00000810140f7981 */ /* 0x002ea2000c1e1900 */
[----:B------:R-:W-:-:S05]  /*0610*/  IMAD.WIDE R22, R14, 0x4, R18 ;  /* 0x000000040e167825 */ /* 0x000fca00078e0212 */
[----:B--2---:R0:W-:Y:S04]  /*0620*/  STG.E desc[UR16][R22.64], R15 ;  /* 0x0000000f16007986 */ /* 0x0041e8000c101910 */
[----:B------:R-:W2:Y:S01]  /*0630*/  LDG.E R17, desc[UR16][R20.64+0xc] ;  /* 0x00000c1014117981 */ /* 0x000ea2000c1e1900 */
[----:B------:R-:W-:Y:S01]  /*0640*/  IMAD.WIDE R24, R16, 0x4, R18 ;  /* 0x0000000410187825 */ /* 0x000fe200078e0212 */
[----:B------:R-:W-:Y:S01]  /*0650*/  UIADD3 UR6, UPT, UPT, UR6, 0x8, URZ ;  /* 0x0000000806067890 */ /* 0x000fe2000fffe0ff */
[C---:B------:R-:W-:Y:S02]  /*0660*/  LEA R11, R3.reuse, R11, 0x3 ;  /* 0x0000000b030b7211 */ /* 0x040fe400078e18ff */
[C---:B------:R-:W-:Y:S01]  /*0670*/  LEA R9, R3.reuse, R9, 0x3 ;  /* 0x0000000903097211 */ /* 0x040fe200078e18ff */
[----:B------:R-:W-:Y:S01]  /*0680*/  UISETP.NE.AND UP1, UPT, UR6, URZ, UPT ;  /* 0x000000ff0600728c */ /* 0x000fe2000bf25270 */
[----:B------:R-:W-:-:S02]  /*0690*/  LEA R8, R3, R8, 0x3 ;  /* 0x0000000803087211 */ /* 0x000fc400078e18ff */
[C---:B------:R-:W-:Y:S02]  /*06a0*/  LEA R10, R3.reuse, R10, 0x3 ;  /* 0x0000000a030a7211 */ /* 0x040fe400078e18ff */
[C---:B------:R-:W-:Y:S02]  /*06b0*/  LEA R12, R3.reuse, R12, 0x3 ;  /* 0x0000000c030c7211 */ /* 0x040fe400078e18ff */
[C---:B------:R-:W-:Y:S02]  /*06c0*/  LEA R14, R3.reuse, R14, 0x3 ;  /* 0x0000000e030e7211 */ /* 0x040fe400078e18ff */
[C---:B------:R-:W-:Y:S02]  /*06d0*/  LEA R16, R3.reuse, R16, 0x3 ;  /* 0x0000001003107211 */ /* 0x040fe400078e18ff */
[----:B------:R-:W-:Y:S02]  /*06e0*/  LEA R7, R3, R7, 0x3 ;  /* 0x0000000703077211 */ /* 0x000fe400078e18ff */
[----:B------:R-:W-:Y:S01]  /*06f0*/  IADD3 R6, PT, PT, R6, 0x8, RZ ;  /* 0x0000000806067810 */ /* 0x000fe20007ffe0ff */
[----:B--2---:R0:W-:Y:S01]  /*0700*/  STG.E desc[UR16][R24.64], R17 ;  /* 0x0000001118007986 */ /* 0x0041e2000c101910 */
[----:B------:R-:W-:Y:S05]  /*0710*/  BRA.U UP1, `(.L_x_1) ;  /* 0xfffffffd01647547 */ /* 0x000fea000b83ffff */
[----:B------:R-:W1:Y:S02]  /*0720*/  LDC R6, c[0x0][0x39c] ;  /* 0x0000e700ff067b82 */ /* 0x000e640000000800 */
[----:B-1----:R-:W-:-:S07]  /*0730*/  LOP3.LUT R6, R6, 0x7ffffff8, RZ, 0xc0, !PT ;  /* 0x7ffffff806067812 */ /* 0x002fce00078ec0ff */
.L_x_0:
[----:B------:R-:W1:Y:S02]  /*0740*/  LDCU UR6, c[0x0][0x39c] ;  /* 0x00007380ff0677ac */ /* 0x000e640008000800 */
[----:B-1----:R-:W-:-:S04]  /*0750*/  ULOP3.LUT UR6, UR6, 0x7, URZ, 0xc0, !UPT ;  /* 0x0000000706067892 */ /* 0x002fc8000f8ec0ff */
[----:B------:R-:W-:-:S09]  /*0760*/  UISETP.NE.AND UP1, UPT, UR6, URZ, UPT ;  /* 0x000000ff0600728c */ /* 0x000fd2000bf25270 */
[----:B------:R-:W-:Y:S05]  /*0770*/  BRA.U !UP1, `(.L_x_2) ;  /* 0x00000005090c7547 */ /* 0x000fea000b800000 */
[----:B------:R-:W1:Y:S01]  /*0780*/  LDC R7, c[0x0][0x39c] ;  /* 0x0000e700ff077b82 */ /* 0x000e620000000800 */
[----:B------:R-:W-:-:S04]  /*0790*/  UIADD3 UR6, UPT, UPT, UR6, -0x1, URZ ;  /* 0xffffffff06067890 */ /* 0x000fc8000fffe0ff */
[----:B------:R-:W-:Y:S01]  /*07a0*/  UISETP.GE.U32.AND UP1, UPT, UR6, 0x3, UPT ;  /* 0x000000030600788c */ /* 0x000fe2000bf26070 */
[----:B-1----:R-:W-:-:S08]  /*07b0*/  LOP3.LUT P1, R18, R7, 0x3, RZ, 0xc0, !PT ;  /* 0x0000000307127812 */ /* 0x002fd0000782c0ff */
[----:B------:R-:W-:Y:S05]  /*07c0*/  BRA.U !UP1, `(.L_x_3) ;  /* 0x0000000109707547 */ /* 0x000fea000b800000 */
[----:B------:R-:W1:Y:S01]  /*07d0*/  LDC.64 R10, c[0x0][0x380] ;  /* 0x0000e000ff0a7b82 */ /* 0x000e620000000a00 */
[----:B------:R-:W-:Y:S01]  /*07e0*/  IADD3 R9, PT, PT, R5, R6, RZ ;  /* 0x0000000605097210 */ /* 0x000fe20007ffe0ff */
[----:B------:R-:W2:Y:S01]  /*07f0*/  LDCU UR6, c[0x0][0x3a4] ;  /* 0x00007480ff0677ac */ /* 0x000ea20008000800 */
[----:B------:R-:W3:Y:S03]  /*0800*/  LDCU UR10, c[0x0][0x3a8] ;  /* 0x00007500ff0a77ac */ /* 0x000ee60008000800 */
[----:B-1----:R-:W-:Y:S02]  /*0810*/  IMAD.WIDE R10, R9, 0x4, R10 ;  /* 0x00000004090a7825 */ /* 0x002fe400078e020a */
[----:B------:R-:W1:Y:S03]  /*0820*/  LDC.64 R8, c[0x0][0x388] ;  /* 0x0000e200ff087b82 */ /* 0x000e660000000a00 */
[----:B------:R-:W4:Y:S01]  /*0830*/  LDG.E R19, desc[UR16][R10.64] ;  /* 0x000000100a137981 */ /* 0x000f22000c1e1900 */
[----:B0-----:R-:W-:-:S05]  /*0840*/  IADD3 R13, PT, PT, R6, UR19, RZ ;  /* 0x00000013060d7c10 */ /* 0x001fca000fffe0ff */
[----:B--2---:R-:W-:-:S04]  /*0850*/  IMAD R15, R13, UR6, R0 ;  /* 0x000000060d0f7c24 */ /* 0x004fc8000f8e0200 */
[----:B---3--:R-:W-:-:S04]  /*0860*/  IMAD R13, R15, UR10, R2 ;  /* 0x0000000a0f0d7c24 */ /* 0x008fc8000f8e0202 */
[----:B-1----:R-:W-:-:S05]  /*0870*/  IMAD.WIDE R12, R13, 0x4, R8 ;  /* 0x000000040d0c7825 */ /* 0x002fca00078e0208 */
[----:B----4-:R0:W-:Y:S04]  /*0880*/  STG.E desc[UR16][R12.64], R19 ;  /* 0x000000130c007986 */ /* 0x0101e8000c101910 */
[----:B------:R-:W2:Y:S01]  /*0890*/  LDG.E R21, desc[UR16][R10.64+0x4] ;  /* 0x000004100a157981 */ /* 0x000ea2000c1e1900 */
[----:B------:R-:W-:-:S05]  /*08a0*/  IADD3 R17, PT, PT, R15, UR6, RZ ;  /* 0x000000060f117c10 */ /* 0x000fca000fffe0ff */
[----:B------:R-:W-:-:S04]  /*08b0*/  IMAD R15, R17, UR10, R2 ;  /* 0x0000000a110f7c24 */ /* 0x000fc8000f8e0202 */
[----:B------:R-:W-:Y:S01]  /*08c0*/  IMAD.WIDE R14, R15, 0x4, R8 ;  /* 0x000000040f0e7825 */ /* 0x000fe200078e0208 */
[----:B------:R-:W-:-:S04]  /*08d0*/  IADD3 R23, PT, PT, R17, UR6, RZ ;  /* 0x0000000611177c10 */ /* 0x000fc8000fffe0ff */
[----:B--2---:R1:W-:Y:S04]  /*08e0*/  STG.E desc[UR16][R14.64], R21 ;  /* 0x000000150e007986 */ /* 0x0043e8000c101910 */
[----:B------:R-:W2:Y:S01]  /*08f0*/  LDG.E R25, desc[UR16][R10.64+0x8] ;  /* 0x000008100a197981 */ /* 0x000ea2000c1e1900 */
[----:B------:R-:W-:-:S04]  /*0900*/  IMAD R17, R23, UR10, R2 ;  /* 0x0000000a17117c24 */ /* 0x000fc8000f8e0202 */
[----:B------:R-:W-:Y:S01]  /*0910*/  IMAD.WIDE R16, R17, 0x4, R8 ;  /* 0x0000000411107825 */ /* 0x000fe200078e0208 */
[----:B------:R-:W-:-:S04]  /*0920*/  IADD3 R23, PT, PT, R23, UR6, RZ ;  /* 0x0000000617177c10 */ /* 0x000fc8000fffe0ff */
[----:B--2---:R1:W-:Y:S04]  /*0930*/  STG.E desc[UR16][R16.64], R25 ;  /* 0x0000001910007986 */ /* 0x0043e8000c101910 */
[----:B0-----:R-:W2:Y:S01]  /*0940*/  LDG.E R13, desc[UR16][R10.64+0xc] ;  /* 0x00000c100a0d7981 */ /* 0x001ea2000c1e1900 */
[----:B------:R-:W-:Y:S01]  /*0950*/  IMAD R23, R23, UR10, R2 ;  /* 0x0000000a17177c24 */ /* 0x000fe2000f8e0202 */
[----:B------:R-:W-:-:S03]  /*0960*/  IADD3 R6, PT, PT, R6, 0x4, RZ ;  /* 0x0000000406067810 */ /* 0x000fc60007ffe0ff */
[----:B------:R-:W-:-:S05]  /*0970*/  IMAD.WIDE R8, R23, 0x4, R8 ;  /* 0x0000000417087825 */ /* 0x000fca00078e0208 */
[----:B--2---:R1:W-:Y:S02]  /*0980*/  STG.E desc[UR16][R8.64], R13 ;  /* 0x0000000d08007986 */ /* 0x0043e4000c101910 */
.L_x_3:
[----:B------:R-:W-:Y:S05]  /*0990*/  @!P1 BRA `(.L_x_2) ;  /* 0x0000000000849947 */ /* 0x000fea0003800000 */
[----:B01----:R-:W0:Y:S01]  /*09a0*/  LDC.64 R12, c[0x0][0x380] ;  /* 0x0000e000ff0c7b82 */ /* 0x003e220000000a00 */
[----:B------:R-:W-:-:S13]  /*09b0*/  ISETP.NE.AND P1, PT, R18, 0x1, PT ;  /* 0x000000011200780c */ /* 0x000fda0003f25270 */
[----:B------:R-:W-:Y:S01]  /*09c0*/  @P1 IADD3 R9, PT, PT, R5, R6, RZ ;  /* 0x0000000605091210 */ /* 0x000fe20007ffe0ff */
[----:B------:R-:W1:Y:S08]  /*09d0*/  @P1 LDC R16, c[0x0][0x3a4] ;  /* 0x0000e900ff101b82 */ /* 0x000e700000000800 */
[----:B------:R-:W2:Y:S01]  /*09e0*/  @P1 LDC R23, c[0x0][0x3a8] ;  /* 0x0000ea00ff171b82 */ /* 0x000ea20000000800 */
[----:B0-----:R-:W-:-:S05]  /*09f0*/  @P1 IMAD.WIDE R12, R9, 0x4, R12 ;  /* 0x00000004090c1825 */ /* 0x001fca00078e020c */
[----:B------:R-:W3:Y:S01]  /*0a00*/  @P1 LDG.E R17, desc[UR16][R12.64] ;  /* 0x000000100c111981 */ /* 0x000ee2000c1e1900 */
[----:B------:R-:W-:Y:S01]  /*0a10*/  @P1 IADD3 R11, PT, PT, R6, UR19, RZ ;  /* 0x00000013060b1c10 */ /* 0x000fe2000fffe0ff */
[----:B------:R-:W0:Y:S04]  /*0a20*/  LDC.64 R8, c[0x0][0x388] ;  /* 0x0000e200ff087b82 */ /* 0x000e280000000a00 */
[----:B-1----:R-:W-:-:S04]  /*0a30*/  @P1 IMAD R21, R11, R16, R0 ;  /* 0x000000100b151224 */ /* 0x002fc800078e0200 */
[----:B------:R-:W1:Y:S01]  /*0a40*/  LDC.64 R10, c[0x0][0x380] ;  /* 0x0000e000ff0a7b82 */ /* 0x000e620000000a00 */
[----:B--2---:R-:W-:-:S04]  /*0a50*/  @P1 IMAD R15, R21, R23, R2 ;  /* 0x00000017150f1224 */ /* 0x004fc800078e0202 */
[----:B0-----:R-:W-:-:S05]  /*0a60*/  @P1 IMAD.WIDE R14, R15, 0x4, R8 ;  /* 0x000000040f0e1825 */ /* 0x001fca00078e0208 */
[----:B---3--:R0:W-:Y:S04]  /*0a70*/  @P1 STG.E desc[UR16][R14.64], R17 ;  /* 0x000000110e001986 */ /* 0x0081e8000c101910 */
[----:B------:R2:W3:Y:S01]  /*0a80*/  @P1 LDG.E R19, desc[UR16][R12.64+0x4] ;  /* 0x000004100c131981 */ /* 0x0004e2000c1e1900 */
[----:B------:R-:W-:Y:S02]  /*0a90*/  LOP3.LUT R7, R7, 0x1, RZ, 0xc0, !PT ;  /* 0x0000000107077812 */ /* 0x000fe400078ec0ff */
[----:B------:R-:W-:Y:S02]  /*0aa0*/  @P1 IADD3 R16, PT, PT, R21, R16, RZ ;  /* 0x0000001015101210 */ /* 0x000fe40007ffe0ff */
[----:B------:R-:W-:Y:S02]  /*0ab0*/  ISETP.NE.U32.AND P2, PT, R7, 0x1, PT ;  /* 0x000000010700780c */ /* 0x000fe40003f45070 */
[----:B------:R-:W-:Y:S01]  /*0ac0*/  @P1 IADD3 R6, PT, PT, R6, 0x2, RZ ;  /* 0x0000000206061810 */ /* 0x000fe20007ffe0ff */
[----:B------:R-:W-:Y:S01]  /*0ad0*/  @P1 IMAD R23, R16, R23, R2 ;  /* 0x0000001710171224 */ /* 0x000fe200078e0202 */
[----:B--2---:R-:W2:Y:S03]  /*0ae0*/  LDC.64 R12, c[0x0][0x388] ;  /* 0x0000e200ff0c7b82 */ /* 0x004ea60000000a00 */
[----:B------:R-:W-:-:S06]  /*0af0*/  @P1 IMAD.WIDE R8, R23, 0x4, R8 ;  /* 0x0000000417081825 */ /* 0x000fcc00078e0208 */
[----:B------:R-:W-:Y:S01]  /*0b00*/  @!P2 IADD3 R5, PT, PT, R5, R6, RZ ;  /* 0x000000060505a210 */ /* 0x000fe20007ffe0ff */
[----:B------:R-:W4:Y:S04]  /*0b10*/  @!P2 LDC R7, c[0x0][0x3a4] ;  /* 0x0000e900ff07ab82 */ /* 0x000f280000000800 */
[----:B-1----:R-:W-:-:S04]  /*0b20*/  @!P2 IMAD.WIDE R10, R5, 0x4, R10 ;  /* 0x00000004050aa825 */ /* 0x002fc800078e020a */
[----:B0-----:R-:W0:Y:S01]  /*0b30*/  @!P2 LDC R14, c[0x0][0x3a8] ;  /* 0x0000ea00ff0eab82 */ /* 0x001e220000000800 */
[----:B---3--:R3:W-:Y:S04]  /*0b40*/  @P1 STG.E desc[UR16][R8.64], R19 ;  /* 0x0000001308001986 */ /* 0x0087e8000c101910 */
[----:B------:R-:W5:Y:S01]  /*0b50*/  @!P2 LDG.E R11, desc[UR16][R10.64] ;  /* 0x000000100a0ba981 */ /* 0x000f62000c1e1900 */
[----:B------:R-:W-:-:S05]  /*0b60*/  @!P2 IADD3 R5, PT, PT, R6, UR19, RZ ;  /* 0x000000130605ac10 */ /* 0x000fca000fffe0ff */
[----:B----4-:R-:W-:-:S04]  /*0b70*/  @!P2 IMAD R5, R5, R7, R0 ;  /* 0x000000070505a224 */ /* 0x010fc800078e0200 */
[----:B0-----:R-:W-:-:S04]  /*0b80*/  @!P2 IMAD R5, R5, R14, R2 ;  /* 0x0000000e0505a224 */ /* 0x001fc800078e0202 */
[----:B--2---:R-:W-:-:S05]  /*0b90*/  @!P2 IMAD.WIDE R6, R5, 0x4, R12 ;  /* 0x000000040506a825 */ /* 0x004fca00078e020c */
[----:B-----5:R3:W-:Y:S02]  /*0ba0*/  @!P2 STG.E desc[UR16][R6.64], R11 ;  /* 0x0000000b0600a986 */ /* 0x0207e4000c101910 */
.L_x_2:
[----:B------:R-:W-:Y:S05]  /*0bb0*/  BRA.U UP0, `(.L_x_4) ;  /* 0xfffffff500947547 */ /* 0x000fea000b83ffff */
[----:B------:R-:W-:Y:S05]  /*0bc0*/  @P0 BRA `(.L_x_5) ;  /* 0xfffffff400700947 */ /* 0x000fea000383ffff */
[----:B------:R-:W-:Y:S05]  /*0bd0*/  EXIT ;  /* 0x000000000000794d */ /* 0x000fea0003800000 */
.L_x_6:
[----:B------:R-:W-:-:S00]  /*0be0*/  BRA `(.L_x_6) ;  /* 0xfffffffc00fc7947 */ /* 0x000fc0000383ffff */
[----:B------:R-:W-:-:S00]  /*0bf0*/  NOP ;  /* 0x0000000000007918 */ /* 0x000fc00000000000 */
        /* <DEDUP_REMOVED lines=8> */
.L_x_7:


//--------------------- .nv.shared.reserved.0     --------------------------
	.section	.nv.shared.reserved.0,"aw",@nobits
	.weak		__nv_reservedSMEM_offset_0_alias
	.size		__nv_reservedSMEM_offset_0_alias, 0, 64
	.other		__nv_reservedSMEM_offset_0_alias,@"STO_CUDA_RESERVED_SHARED STV_DEFAULT"
__nv_reservedSMEM_offset_0_alias:
	.zero		0
	.zero		64


//--------------------- .nv.constant0._Z12im2colKernelPKfPfiiiiiii --------------------------
	.section	.nv.constant0._Z12im2colKernelPKfPfiiiiiii,"a",@progbits
	.sectionflags	@""
	.align	4
.nv.constant0._Z12im2colKernelPKfPfiiiiiii:
	.zero		940


//--------------------- SYMBOLS --------------------------

	.type		.nv.reservedSmem.offset0,@object
	.size		.nv.reservedSmem.offset0,0x4
